//
// Generated by NVIDIA NVVM Compiler
//
// Compiler Build ID: CL-36424714
// Cuda compilation tools, release 13.0, V13.0.88
// Based on NVVM 20.0.0
//

.version 9.0
.target sm_100
.address_size 64

	// .globl	decompress_sfp

.visible .entry decompress_sfp(
	.param .u64 .ptr .align 1 decompress_sfp_param_0,
	.param .u64 .ptr .align 1 decompress_sfp_param_1,
	.param .u32 decompress_sfp_param_2
)
{
	.reg .pred 	%p<6>;
	.reg .b16 	%rs<8>;
	.reg .b32 	%r<25>;
	.reg .b32 	%f<15>;
	.reg .b64 	%rd<9>;

	ld.param.u64 	%rd3, [decompress_sfp_param_0];
	ld.param.u64 	%rd4, [decompress_sfp_param_1];
	ld.param.u32 	%r6, [decompress_sfp_param_2];
	mov.u32 	%r7, %ctaid.x;
	mov.u32 	%r1, %ntid.x;
	mov.u32 	%r8, %tid.x;
	mad.lo.s32 	%r24, %r7, %r1, %r8;
	setp.ge.s32 	%p1, %r24, %r6;
	@%p1 bra 	$L__BB0_5;
	mov.u32 	%r9, %nctaid.x;
	mul.lo.s32 	%r3, %r1, %r9;
	cvta.to.global.u64 	%rd1, %rd3;
	cvta.to.global.u64 	%rd2, %rd4;
$L__BB0_2:
	cvt.s64.s32 	%rd5, %r24;
	add.s64 	%rd6, %rd1, %rd5;
	ld.global.nc.u8 	%rs4, [%rd6];
	cvt.u16.u8 	%rs5, %rs4;
	cvt.s16.s8 	%rs1, %rs5;
	shr.u16 	%rs6, %rs5, 4;
	and.b16  	%rs2, %rs6, 7;
	and.b16  	%rs3, %rs5, 15;
	or.b16  	%rs7, %rs2, %rs3;
	setp.eq.s16 	%p2, %rs7, 0;
	mov.f32 	%f14, 0f00000000;
	@%p2 bra 	$L__BB0_4;
	cvt.u32.u16 	%r10, %rs2;
	cvt.rn.f32.u16 	%f4, %rs3;
	fma.rn.f32 	%f5, %f4, 0f3D800000, 0f3F800000;
	add.s32 	%r11, %r10, -3;
	cvt.rn.f32.s32 	%f6, %r11;
	cvt.rzi.s32.f32 	%r12, %f6;
	min.s32 	%r13, %r12, 278;
	max.s32 	%r14, %r13, -278;
	add.s32 	%r15, %r14, 508;
	shr.u32 	%r16, %r15, 2;
	mad.lo.s32 	%r17, %r16, 509, %r15;
	abs.s32 	%r18, %r14;
	setp.lt.u32 	%p3, %r18, 101;
	add.s32 	%r19, %r14, 127;
	selp.b32 	%r20, %r19, %r17, %p3;
	shl.b32 	%r21, %r16, 23;
	selp.b32 	%r22, 1065353216, %r21, %p3;
	mov.b32 	%f7, %r22;
	shl.b32 	%r23, %r20, 23;
	mov.b32 	%f8, %r23;
	mul.rn.f32 	%f9, %f5, %f8;
	mul.rn.f32 	%f10, %f9, %f7;
	mul.rn.f32 	%f11, %f10, %f7;
	mul.rn.f32 	%f12, %f11, %f7;
	neg.f32 	%f13, %f12;
	setp.lt.s16 	%p4, %rs1, 0;
	selp.f32 	%f14, %f13, %f12, %p4;
$L__BB0_4:
	mul.wide.s32 	%rd7, %r24, 4;
	add.s64 	%rd8, %rd2, %rd7;
	st.global.f32 	[%rd8], %f14;
	add.s32 	%r24, %r24, %r3;
	setp.lt.s32 	%p5, %r24, %r6;
	@%p5 bra 	$L__BB0_2;
$L__BB0_5:
	ret;

}


// ===== COMPILED SASS (sm_100) =====

	.target	sm_100

	.elftype	@"ET_EXEC"


//--------------------- .note.nv.tkinfo           --------------------------
	.section	.note.nv.tkinfo,"",@"SHT_NOTE"
	.sectionflags	@"SHF_NOTE_NV_TKINFO"
	.tkinfo
        /*0018*/ 	.word	0x00000002
        /*0030*/ 	.string	""
        /*0030*/ 	.string	"ptxas"
        /*0030*/ 	.string	"Cuda compilation tools, release 13.0, V13.0.88"
        /*0030*/ 	.string	"Build cuda_13.0.r13.0/compiler.36424714_0"
        /*0030*/ 	.string	"-arch sm_100 -m 64 "



//--------------------- .note.nv.cuinfo           --------------------------
	.section	.note.nv.cuinfo,"",@"SHT_NOTE"
	.sectionflags	@"SHF_NOTE_NV_CUINFO"
        /*0018*/ 	.short	0x0002
        /*001a*/ 	.short	0x0064
        /*001c*/ 	.short	0x0082
	.zero		2


//--------------------- .nv.info                  --------------------------
	.section	.nv.info,"",@"SHT_CUDA_INFO"
	.align	4


	//----- nvinfo : EIATTR_REGCOUNT
	.align		4
        /*0000*/ 	.byte	0x04, 0x2f
        /*0002*/ 	.short	(.L_1 - .L_0)
	.align		4
.L_0:
        /*0004*/ 	.word	index@(decompress_sfp)
        /*0008*/ 	.word	0x00000012


	//----- nvinfo : EIATTR_FRAME_SIZE
	.align		4
.L_1:
        /*000c*/ 	.byte	0x04, 0x11
        /*000e*/ 	.short	(.L_3 - .L_2)
	.align		4
.L_2:
        /*0010*/ 	.word	index@(decompress_sfp)
        /*0014*/ 	.word	0x00000000


	//----- nvinfo : EIATTR_MIN_STACK_SIZE
	.align		4
.L_3:
        /*0018*/ 	.byte	0x04, 0x12
        /*001a*/ 	.short	(.L_5 - .L_4)
	.align		4
.L_4:
        /*001c*/ 	.word	index@(decompress_sfp)
        /*0020*/ 	.word	0x00000000
.L_5:


//--------------------- .nv.compat                --------------------------
	.section	.nv.compat,"",@"SHT_CUDA_COMPAT_INFO"
	.align	4
        /*0000*/ 	.byte	0x02, 0x09, 0x00, 0x00, 0x02, 0x02, 0x01, 0x00, 0x02, 0x05, 0x05, 0x00, 0x03, 0x07, 0x01, 0x01
        /*0010*/ 	.byte	0x02, 0x03, 0x00, 0x00, 0x02, 0x06, 0x01, 0x00, 0x04, 0x0b, 0x08, 0x00, 0x09, 0x00, 0x00, 0x00
        /*0020*/ 	.byte	0x00, 0x00, 0x00, 0x00


//--------------------- .nv.info.decompress_sfp   --------------------------
	.section	.nv.info.decompress_sfp,"",@"SHT_CUDA_INFO"
	.sectionflags	@""
	.align	4


	//----- nvinfo : EIATTR_CUDA_API_VERSION
	.align		4
        /*0000*/ 	.byte	0x04, 0x37
        /*0002*/ 	.short	(.L_7 - .L_6)
.L_6:
        /*0004*/ 	.word	0x00000082


	//----- nvinfo : EIATTR_KPARAM_INFO
	.align		4
.L_7:
        /*0008*/ 	.byte	0x04, 0x17
        /*000a*/ 	.short	(.L_9 - .L_8)
.L_8:
        /*000c*/ 	.word	0x00000000
        /*0010*/ 	.short	0x0002
        /*0012*/ 	.short	0x0010
        /*0014*/ 	.byte	0x00, 0xf0, 0x11, 0x00


	//----- nvinfo : EIATTR_KPARAM_INFO
	.align		4
.L_9:
        /*0018*/ 	.byte	0x04, 0x17
        /*001a*/ 	.short	(.L_11 - .L_10)
.L_10:
        /*001c*/ 	.word	0x00000000
        /*0020*/ 	.short	0x0001
        /*0022*/ 	.short	0x0008
        /*0024*/ 	.byte	0x00, 0xf5, 0x21, 0x00


	//----- nvinfo : EIATTR_KPARAM_INFO
	.align		4
.L_11:
        /*0028*/ 	.byte	0x04, 0x17
        /*002a*/ 	.short	(.L_13 - .L_12)
.L_12:
        /*002c*/ 	.word	0x00000000
        /*0030*/ 	.short	0x0000
        /*0032*/ 	.short	0x0000
        /*0034*/ 	.byte	0x00, 0xf5, 0x21, 0x00


	//----- nvinfo : EIATTR_SPARSE_MMA_MASK
	.align		4
.L_13:
        /*0038*/ 	.byte	0x03, 0x50
        /*003a*/ 	.short	0x0000


	//----- nvinfo : EIATTR_MAXREG_COUNT
	.align		4
        /*003c*/ 	.byte	0x03, 0x1b
        /*003e*/ 	.short	0x00ff


	//----- nvinfo : EIATTR_MERCURY_ISA_VERSION
	.align		4
        /*0040*/ 	.byte	0x03, 0x5f
        /*0042*/ 	.short	0x0101


	//----- nvinfo : EIATTR_VRC_CTA_INIT_COUNT
	.align		4
        /*0044*/ 	.byte	0x02, 0x4a
	.zero		1
	.zero		1


	//----- nvinfo : EIATTR_EXIT_INSTR_OFFSETS
	.align		4
        /*0048*/ 	.byte	0x04, 0x1c
        /*004a*/ 	.short	(.L_15 - .L_14)


	//   ....[0]....
.L_14:
        /*004c*/ 	.word	0x00000070


	//   ....[1]....
        /*0050*/ 	.word	0x00000380


	//----- nvinfo : EIATTR_CRS_STACK_SIZE
	.align		4
.L_15:
        /*0054*/ 	.byte	0x04, 0x1e
        /*0056*/ 	.short	(.L_17 - .L_16)
.L_16:
        /*0058*/ 	.word	0x00000000


	//----- nvinfo : EIATTR_CBANK_PARAM_SIZE
	.align		4
.L_17:
        /*005c*/ 	.byte	0x03, 0x19
        /*005e*/ 	.short	0x0014


	//----- nvinfo : EIATTR_PARAM_CBANK
	.align		4
        /*0060*/ 	.byte	0x04, 0x0a
        /*0062*/ 	.short	(.L_19 - .L_18)
	.align		4
.L_18:
        /*0064*/ 	.word	index@(.nv.constant0.decompress_sfp)
        /*0068*/ 	.short	0x0380
        /*006a*/ 	.short	0x0014


	//----- nvinfo : EIATTR_SW_WAR
	.align		4
.L_19:
        /*006c*/ 	.byte	0x04, 0x36
        /*006e*/ 	.short	(.L_21 - .L_20)
.L_20:
        /*0070*/ 	.word	0x00000008
.L_21:


//--------------------- .nv.callgraph             --------------------------
	.section	.nv.callgraph,"",@"SHT_CUDA_CALLGRAPH"
	.align	4
	.sectionentsize	8
	.align		4
        /*0000*/ 	.word	0x00000000
	.align		4
        /*0004*/ 	.word	0xffffffff
	.align		4
        /*0008*/ 	.word	0x00000000
	.align		4
        /*000c*/ 	.word	0xfffffffe
	.align		4
        /*0010*/ 	.word	0x00000000
	.align		4
        /*0014*/ 	.word	0xfffffffd
	.align		4
        /*0018*/ 	.word	0x00000000
	.align		4
        /*001c*/ 	.word	0xfffffffc


//--------------------- .text.decompress_sfp      --------------------------
	.section	.text.decompress_sfp,"ax",@progbits
	.align	128
        .global         decompress_sfp
        .type           decompress_sfp,@function
        .size           decompress_sfp,(.L_x_4 - decompress_sfp)
        .other          decompress_sfp,@"STO_CUDA_ENTRY STV_DEFAULT"
decompress_sfp:
.text.decompress_sfp:
[----:B------:R-:W-:Y:S01]  /*0000*/  LDC R1, c[0x0][0x37c] ;  /* 0x0000df00ff017b82 */ /* 0x000fe20000000800 */
[----:B------:R-:W0:Y:S07]  /*0010*/  S2R R7, SR_TID.X ;  /* 0x0000000000077919 */ /* 0x000e2e0000002100 */
[----:B------:R-:W0:Y:S01]  /*0020*/  S2UR UR4, SR_CTAID.X ;  /* 0x00000000000479c3 */ /* 0x000e220000002500 */
[----:B------:R-:W1:Y:S07]  /*0030*/  LDCU UR5, c[0x0][0x390] ;  /* 0x00007200ff0577ac */ /* 0x000e6e0008000800 */
[----:B------:R-:W0:Y:S02]  /*0040*/  LDC R0, c[0x0][0x360] ;  /* 0x0000d800ff007b82 */ /* 0x000e240000000800 */
[----:B0-----:R-:W-:-:S05]  /*0050*/  IMAD R7, R0, UR4, R7 ;  /* 0x0000000400077c24 */ /* 0x001fca000f8e0207 */
[----:B-1----:R-:W-:-:S13]  /*0060*/  ISETP.GE.AND P0, PT, R7, UR5, PT ;  /* 0x0000000507007c0c */ /* 0x002fda000bf06270 */
[----:B------:R-:W-:Y:S05]  /*0070*/  @P0 EXIT ;  /* 0x000000000000094d */ /* 0x000fea0003800000 */
[----:B------:R-:W0:Y:S01]  /*0080*/  LDC.64 R2, c[0x0][0x388] ;  /* 0x0000e200ff027b82 */ /* 0x000e220000000a00 */
[----:B------:R-:W1:Y:S01]  /*0090*/  LDCU UR4, c[0x0][0x370] ;  /* 0x00006e00ff0477ac */ /* 0x000e620008000800 */
[----:B------:R-:W2:Y:S01]  /*00a0*/  LDCU.64 UR6, c[0x0][0x358] ;  /* 0x00006b00ff0677ac */ /* 0x000ea20008000a00 */
[----:B------:R-:W3:Y:S01]  /*00b0*/  LDCU UR5, c[0x0][0x390] ;  /* 0x00007200ff0577ac */ /* 0x000ee20008000800 */
[----:B------:R-:W4:Y:S01]  /*00c0*/  LDCU.64 UR8, c[0x0][0x380] ;  /* 0x00007000ff0877ac */ /* 0x000f220008000a00 */
[----:B-1----:R-:W-:-:S07]  /*00d0*/  IMAD R0, R0, UR4, RZ ;  /* 0x0000000400007c24 */ /* 0x002fce000f8e02ff */
.L_x_2:
[----:B----4-:R-:W-:-:S04]  /*00e0*/  IADD3 R8, P0, PT, R7, UR8, RZ ;  /* 0x0000000807087c10 */ /* 0x010fc8000ff1e0ff */
[----:B------:R-:W-:-:S05]  /*00f0*/  LEA.HI.X.SX32 R9, R7, UR9, 0x1, P0 ;  /* 0x0000000907097c11 */ /* 0x000fca00080f0eff */
[----:B--2---:R-:W2:Y:S01]  /*0100*/  LDG.E.U8.CONSTANT R6, desc[UR6][R8.64] ;  /* 0x0000000608067981 */ /* 0x004ea2000c1e9100 */
[----:B------:R-:W-:Y:S01]  /*0110*/  BSSY.RECONVERGENT B0, `(.L_x_0) ;  /* 0x0000022000007945 */ /* 0x000fe20003800200 */
[----:B------:R-:W-:Y:S01]  /*0120*/  IMAD.MOV.U32 R11, RZ, RZ, RZ ;  /* 0x000000ffff0b7224 */ /* 0x000fe200078e00ff */
[----:B--2---:R-:W-:Y:S02]  /*0130*/  SHF.R.U32.HI R4, RZ, 0x4, R6 ;  /* 0x00000004ff047819 */ /* 0x004fe40000011606 */
[----:B------:R-:W-:Y:S02]  /*0140*/  LOP3.LUT R15, R6, 0xf, RZ, 0xc0, !PT ;  /* 0x0000000f060f7812 */ /* 0x000fe400078ec0ff */
[----:B------:R-:W-:-:S04]  /*0150*/  LOP3.LUT R10, R4, 0x7, RZ, 0xc0, !PT ;  /* 0x00000007040a7812 */ /* 0x000fc800078ec0ff */
[----:B------:R-:W-:-:S04]  /*0160*/  LOP3.LUT R4, R10, R15, RZ, 0xfc, !PT ;  /* 0x0000000f0a047212 */ /* 0x000fc800078efcff */
[----:B------:R-:W-:-:S04]  /*0170*/  PRMT R4, R4, 0x9910, RZ ;  /* 0x0000991004047816 */ /* 0x000fc800000000ff */
[----:B------:R-:W-:Y:S01]  /*0180*/  ISETP.NE.AND P0, PT, R4, RZ, PT ;  /* 0x000000ff0400720c */ /* 0x000fe20003f05270 */
[----:B0-----:R-:W-:-:S12]  /*0190*/  IMAD.WIDE R4, R7, 0x4, R2 ;  /* 0x0000000407047825 */ /* 0x001fd800078e0202 */
[----:B------:R-:W-:Y:S05]  /*01a0*/  @!P0 BRA `(.L_x_1) ;  /* 0x0000000000608947 */ /* 0x000fea0003800000 */
[----:B------:R-:W-:Y:S01]  /*01b0*/  VIADD R8, R10, 0xfffffffd ;  /* 0xfffffffd0a087836 */ /* 0x000fe20000000000 */
[----:B------:R-:W-:Y:S01]  /*01c0*/  PRMT R6, R6, 0x8880, RZ ;  /* 0x0000888006067816 */ /* 0x000fe200000000ff */
[----:B------:R-:W-:-:S03]  /*01d0*/  IMAD.MOV.U32 R13, RZ, RZ, 0x3d800000 ;  /* 0x3d800000ff0d7424 */ /* 0x000fc600078e00ff */
[----:B------:R-:W-:-:S06]  /*01e0*/  I2FP.F32.S32 R9, R8 ;  /* 0x0000000800097245 */ /* 0x000fcc0000201400 */
[----:B------:R-:W0:Y:S02]  /*01f0*/  F2I.TRUNC.NTZ R9, R9 ;  /* 0x0000000900097305 */ /* 0x000e24000020f100 */
[----:B0-----:R-:W-:-:S04]  /*0200*/  VIMNMX R8, PT, PT, R9, 0x116, PT ;  /* 0x0000011609087848 */ /* 0x001fc80003fe0100 */
[----:B------:R-:W-:-:S04]  /*0210*/  VIMNMX R10, PT, PT, R8, -0x116, !PT ;  /* 0xfffffeea080a7848 */ /* 0x000fc80007fe0100 */
[----:B------:R-:W-:Y:S01]  /*0220*/  IABS R8, R10 ;  /* 0x0000000a00087213 */ /* 0x000fe20000000000 */
[----:B------:R-:W-:-:S03]  /*0230*/  VIADD R11, R10, 0x1fc ;  /* 0x000001fc0a0b7836 */ /* 0x000fc60000000000 */
[----:B------:R-:W-:Y:S02]  /*0240*/  ISETP.GE.U32.AND P0, PT, R8, 0x65, PT ;  /* 0x000000650800780c */ /* 0x000fe40003f06070 */
[----:B------:R-:W0:Y:S01]  /*0250*/  I2F.U16 R8, R15 ;  /* 0x0000000f00087306 */ /* 0x000e220000101000 */
[----:B------:R-:W-:-:S05]  /*0260*/  SHF.R.U32.HI R12, RZ, 0x2, R11 ;  /* 0x00000002ff0c7819 */ /* 0x000fca000001160b */
[C---:B------:R-:W-:Y:S02]  /*0270*/  IMAD R11, R12.reuse, 0x1fd, R11 ;  /* 0x000001fd0c0b7824 */ /* 0x040fe400078e020b */
[----:B------:R-:W-:-:S03]  /*0280*/  IMAD.SHL.U32 R12, R12, 0x800000, RZ ;  /* 0x008000000c0c7824 */ /* 0x000fc600078e00ff */
[----:B------:R-:W-:Y:S02]  /*0290*/  @!P0 VIADD R11, R10, 0x7f ;  /* 0x0000007f0a0b8836 */ /* 0x000fe40000000000 */
[----:B------:R-:W-:Y:S02]  /*02a0*/  SEL R12, R12, 0x3f800000, P0 ;  /* 0x3f8000000c0c7807 */ /* 0x000fe40000000000 */
[----:B------:R-:W-:Y:S02]  /*02b0*/  IMAD.SHL.U32 R11, R11, 0x800000, RZ ;  /* 0x008000000b0b7824 */ /* 0x000fe400078e00ff */
[----:B0-----:R-:W-:Y:S01]  /*02c0*/  FFMA R8, R8, R13, 1 ;  /* 0x3f80000008087423 */ /* 0x001fe2000000000d */
[----:B------:R-:W-:-:S03]  /*02d0*/  ISETP.GE.AND P0, PT, R6, RZ, PT ;  /* 0x000000ff0600720c */ /* 0x000fc60003f06270 */
[----:B------:R-:W-:-:S04]  /*02e0*/  FMUL R11, R8, R11 ;  /* 0x0000000b080b7220 */ /* 0x000fc80000400000 */
[----:B------:R-:W-:-:S04]  /*02f0*/  FMUL R11, R12, R11 ;  /* 0x0000000b0c0b7220 */ /* 0x000fc80000400000 */
[----:B------:R-:W-:-:S04]  /*0300*/  FMUL R11, R12, R11 ;  /* 0x0000000b0c0b7220 */ /* 0x000fc80000400000 */
[----:B------:R-:W-:-:S05]  /*0310*/  FMUL R11, R12, R11 ;  /* 0x0000000b0c0b7220 */ /* 0x000fca0000400000 */
[----:B------:R-:W-:-:S07]  /*0320*/  FSEL R11, -R11, R11, !P0 ;  /* 0x0000000b0b0b7208 */ /* 0x000fce0004000100 */
.L_x_1:
[----:B---3--:R-:W-:Y:S05]  /*0330*/  BSYNC.RECONVERGENT B0 ;  /* 0x0000000000007941 */ /* 0x008fea0003800200 */
.L_x_0:
[----:B------:R1:W-:Y:S01]  /*0340*/  STG.E desc[UR6][R4.64], R11 ;  /* 0x0000000b04007986 */ /* 0x0003e2000c101906 */
[----:B------:R-:W-:-:S05]  /*0350*/  IMAD.IADD R7, R0, 0x1, R7 ;  /* 0x0000000100077824 */ /* 0x000fca00078e0207 */
[----:B------:R-:W-:-:S13]  /*0360*/  ISETP.GE.AND P0, PT, R7, UR5, PT ;  /* 0x0000000507007c0c */ /* 0x000fda000bf06270 */
[----:B-1----:R-:W-:Y:S05]  /*0370*/  @!P0 BRA `(.L_x_2) ;  /* 0xfffffffc00588947 */ /* 0x002fea000383ffff */
[----:B------:R-:W-:Y:S05]  /*0380*/  EXIT ;  /* 0x000000000000794d */ /* 0x000fea0003800000 */
.L_x_3:
[----:B------:R-:W-:-:S00]  /*0390*/  BRA `(.L_x_3) ;  /* 0xfffffffc00fc7947 */ /* 0x000fc0000383ffff */
[----:B------:R-:W-:-:S00]  /*03a0*/  NOP ;  /* 0x0000000000007918 */ /* 0x000fc00000000000 */
        /* <DEDUP_REMOVED lines=13> */
.L_x_4:


//--------------------- .nv.shared.reserved.0     --------------------------
	.section	.nv.shared.reserved.0,"aw",@nobits
	.weak		__nv_reservedSMEM_offset_0_alias
	.size		__nv_reservedSMEM_offset_0_alias, 0, 64
	.other		__nv_reservedSMEM_offset_0_alias,@"STO_CUDA_RESERVED_SHARED STV_DEFAULT"
__nv_reservedSMEM_offset_0_alias:
	.zero		0
	.zero		64


//--------------------- .nv.constant0.decompress_sfp --------------------------
	.section	.nv.constant0.decompress_sfp,"a",@progbits
	.sectionflags	@""
	.align	4
.nv.constant0.decompress_sfp:
	.zero		916


//--------------------- SYMBOLS --------------------------

	.type		.nv.reservedSmem.offset0,@object
	.size		.nv.reservedSmem.offset0,0x4
